	.headerflags	@"EF_CUDA_TEXMODE_UNIFIED EF_CUDA_64BIT_ADDRESS EF_CUDA_ACCELERATORS EF_CUDA_SM90 EF_CUDA_VIRTUAL_SM(EF_CUDA_SM90)"
	.elftype	@"ET_EXEC"


//--------------------- .nv.info                  --------------------------
	.section	.nv.info,"",@"SHT_CUDA_INFO"
	.align	4


	//----- nvinfo : EIATTR_REGCOUNT
	.align		4
        /*0000*/ 	.byte	0x04, 0x2f
        /*0002*/ 	.short	(.L_1 - .L_0)
	.align		4
.L_0:
        /*0004*/ 	.word	index@(triton_poi_fused__prelu_kernel_convolution_7)
        /*0008*/ 	.word	0x00000012


	//----- nvinfo : EIATTR_MIN_STACK_SIZE
	.align		4
.L_1:
        /*000c*/ 	.byte	0x04, 0x12
        /*000e*/ 	.short	(.L_3 - .L_2)
	.align		4
.L_2:
        /*0010*/ 	.word	index@(triton_poi_fused__prelu_kernel_convolution_7)
        /*0014*/ 	.word	0x00000000


	//----- nvinfo : EIATTR_FRAME_SIZE
	.align		4
.L_3:
        /*0018*/ 	.byte	0x04, 0x11
        /*001a*/ 	.short	(.L_5 - .L_4)
	.align		4
.L_4:
        /*001c*/ 	.word	index@(triton_poi_fused__prelu_kernel_convolution_7)
        /*0020*/ 	.word	0x00000000


	//----- nvinfo : EIATTR_MIN_STACK_SIZE
	.align		4
.L_5:
        /*0024*/ 	.byte	0x04, 0x12
        /*0026*/ 	.short	(.L_7 - .L_6)
	.align		4
.L_6:
        /*0028*/ 	.word	index@(triton_poi_fused__prelu_kernel_convolution_7)
        /*002c*/ 	.word	0x00000000
.L_7:


//--------------------- .nv.info.triton_poi_fused__prelu_kernel_convolution_7 --------------------------
	.section	.nv.info.triton_poi_fused__prelu_kernel_convolution_7,"",@"SHT_CUDA_INFO"
	.sectionflags	@""
	.align	4


	//----- nvinfo : EIATTR_CUDA_API_VERSION
	.align		4
        /*0000*/ 	.byte	0x04, 0x37
        /*0002*/ 	.short	(.L_9 - .L_8)
.L_8:
        /*0004*/ 	.word	0x0000007c


	//----- nvinfo : EIATTR_KPARAM_INFO
	.align		4
.L_9:
        /*0008*/ 	.byte	0x04, 0x17
        /*000a*/ 	.short	(.L_11 - .L_10)
.L_10:
        /*000c*/ 	.word	0x00000000
        /*0010*/ 	.short	0x0004
        /*0012*/ 	.short	0x0020
        /*0014*/ 	.byte	0x00, 0xf0, 0x11, 0x00


	//----- nvinfo : EIATTR_KPARAM_INFO
	.align		4
.L_11:
        /*0018*/ 	.byte	0x04, 0x17
        /*001a*/ 	.short	(.L_13 - .L_12)
.L_12:
        /*001c*/ 	.word	0x00000000
        /*0020*/ 	.short	0x0003
        /*0022*/ 	.short	0x0018
        /*0024*/ 	.byte	0x00, 0xf4, 0x21, 0x00


	//----- nvinfo : EIATTR_KPARAM_INFO
	.align		4
.L_13:
        /*0028*/ 	.byte	0x04, 0x17
        /*002a*/ 	.short	(.L_15 - .L_14)
.L_14:
        /*002c*/ 	.word	0x00000000
        /*0030*/ 	.short	0x0002
        /*0032*/ 	.short	0x0010
        /*0034*/ 	.byte	0x00, 0xf4, 0x21, 0x00


	//----- nvinfo : EIATTR_KPARAM_INFO
	.align		4
.L_15:
        /*0038*/ 	.byte	0x04, 0x17
        /*003a*/ 	.short	(.L_17 - .L_16)
.L_16:
        /*003c*/ 	.word	0x00000000
        /*0040*/ 	.short	0x0001
        /*0042*/ 	.short	0x0008
        /*0044*/ 	.byte	0x00, 0xf4, 0x21, 0x00


	//----- nvinfo : EIATTR_KPARAM_INFO
	.align		4
.L_17:
        /*0048*/ 	.byte	0x04, 0x17
        /*004a*/ 	.short	(.L_19 - .L_18)
.L_18:
        /*004c*/ 	.word	0x00000000
        /*0050*/ 	.short	0x0000
        /*0052*/ 	.short	0x0000
        /*0054*/ 	.byte	0x00, 0xf4, 0x21, 0x00


	//----- nvinfo : EIATTR_SPARSE_MMA_MASK
	.align		4
.L_19:
        /*0058*/ 	.byte	0x03, 0x50
        /*005a*/ 	.short	0x0000


	//----- nvinfo : EIATTR_MAXREG_COUNT
	.align		4
        /*005c*/ 	.byte	0x03, 0x1b
        /*005e*/ 	.short	0x00ff


	//----- nvinfo : EIATTR_EXIT_INSTR_OFFSETS
	.align		4
        /*0060*/ 	.byte	0x04, 0x1c
        /*0062*/ 	.short	(.L_21 - .L_20)


	//   ....[0]....
.L_20:
        /*0064*/ 	.word	0x000001f0


	//   ....[1]....
        /*0068*/ 	.word	0x00000210


	//----- nvinfo : EIATTR_REQNTID
	.align		4
.L_21:
        /*006c*/ 	.byte	0x04, 0x10
        /*006e*/ 	.short	(.L_23 - .L_22)
.L_22:
        /*0070*/ 	.word	0x00000080
        /*0074*/ 	.word	0x00000001
        /*0078*/ 	.word	0x00000001


	//----- nvinfo : EIATTR_CBANK_PARAM_SIZE
	.align		4
.L_23:
        /*007c*/ 	.byte	0x03, 0x19
        /*007e*/ 	.short	0x0024


	//----- nvinfo : EIATTR_PARAM_CBANK
	.align		4
        /*0080*/ 	.byte	0x04, 0x0a
        /*0082*/ 	.short	(.L_25 - .L_24)
	.align		4
.L_24:
        /*0084*/ 	.word	index@(.nv.constant0.triton_poi_fused__prelu_kernel_convolution_7)
        /*0088*/ 	.short	0x0210
        /*008a*/ 	.short	0x0024


	//----- nvinfo : EIATTR_SW_WAR
	.align		4
.L_25:
        /*008c*/ 	.byte	0x04, 0x36
        /*008e*/ 	.short	(.L_27 - .L_26)
.L_26:
        /*0090*/ 	.word	0x00000008
.L_27:


//--------------------- .nv.callgraph             --------------------------
	.section	.nv.callgraph,"",@"SHT_CUDA_CALLGRAPH"
	.align	4
	.sectionentsize	8
	.align		4
        /*0000*/ 	.word	0x00000000
	.align		4
        /*0004*/ 	.word	0xffffffff
	.align		4
        /*0008*/ 	.word	0x00000000
	.align		4
        /*000c*/ 	.word	0xfffffffe
	.align		4
        /*0010*/ 	.word	0x00000000
	.align		4
        /*0014*/ 	.word	0xfffffffd
	.align		4
        /*0018*/ 	.word	0x00000000
	.align		4
        /*001c*/ 	.word	0xfffffffc


//--------------------- .text.triton_poi_fused__prelu_kernel_convolution_7 --------------------------
	.section	.text.triton_poi_fused__prelu_kernel_convolution_7,"ax",@progbits
	.align	128
        .global         triton_poi_fused__prelu_kernel_convolution_7
        .type           triton_poi_fused__prelu_kernel_convolution_7,@function
        .size           triton_poi_fused__prelu_kernel_convolution_7,(.L_x_1 - triton_poi_fused__prelu_kernel_convolution_7)
        .other          triton_poi_fused__prelu_kernel_convolution_7,@"STO_CUDA_ENTRY STV_DEFAULT"
triton_poi_fused__prelu_kernel_convolution_7:
.text.triton_poi_fused__prelu_kernel_convolution_7:
[----:B------:R-:W0:Y:S02]  /*0000*/  LDC R1, c[0x0][0x28] ;  /* 0x00000a00ff017b82 */ /* 0x000e240000000800 */
[----:B------:R-:W1:Y:S01]  /*0010*/  S2R R0, SR_TID.X ;  /* 0x0000000000007919 */ /* 0x000e620000002100 */
[----:B------:R-:W2:Y:S01]  /*0020*/  LDC.64 R4, c[0x0][0x218] ;  /* 0x00008600ff047b82 */ /* 0x000ea20000000a00 */
[----:B------:R-:W-:Y:S01]  /*0030*/  IMAD.MOV.U32 R13, RZ, RZ, RZ ;  /* 0x000000ffff0d7224 */ /* 0x000fe200078e00ff */
[----:B------:R-:W-:Y:S01]  /*0040*/  ULDC.64 UR4, c[0x0][0x208] ;  /* 0x0000820000047ab9 */ /* 0x000fe20000000a00 */
[----:B------:R-:W3:Y:S05]  /*0050*/  S2R R11, SR_CTAID.X ;  /* 0x00000000000b7919 */ /* 0x000eea0000002500 */
[----:B------:R-:W4:Y:S08]  /*0060*/  LDC.64 R2, c[0x0][0x210] ;  /* 0x00008400ff027b82 */ /* 0x000f300000000a00 */
[----:B------:R-:W5:Y:S01]  /*0070*/  LDC.64 R6, c[0x0][0x220] ;  /* 0x00008800ff067b82 */ /* 0x000f620000000a00 */
[----:B-1----:R-:W-:-:S02]  /*0080*/  LOP3.LUT R0, R0, 0x7f, RZ, 0xc0, !PT ;  /* 0x0000007f00007812 */ /* 0x002fc400078ec0ff */
[----:B---3--:R-:W-:-:S03]  /*0090*/  SHF.R.S32.HI R8, RZ, 0x18, R11 ;  /* 0x00000018ff087819 */ /* 0x008fc6000001140b */
[----:B------:R-:W-:Y:S01]  /*00a0*/  IMAD R11, R11, 0x80, R0 ;  /* 0x000000800b0b7824 */ /* 0x000fe200078e0200 */
[----:B------:R-:W-:-:S03]  /*00b0*/  SGXT R0, R8, 0x1 ;  /* 0x000000010800781a */ /* 0x000fc60000000200 */
[C---:B----4-:R-:W-:Y:S01]  /*00c0*/  IMAD.WIDE R2, R11.reuse, 0x4, R2 ;  /* 0x000000040b027825 */ /* 0x050fe200078e0202 */
[----:B------:R-:W-:Y:S02]  /*00d0*/  ISETP.GE.AND P1, PT, R11, 0x100, PT ;  /* 0x000001000b00780c */ /* 0x000fe40003f26270 */
[----:B------:R-:W-:-:S04]  /*00e0*/  LEA.HI R0, R0, R11, RZ, 0x6 ;  /* 0x0000000b00007211 */ /* 0x000fc800078f30ff */
[----:B------:R-:W-:-:S04]  /*00f0*/  LOP3.LUT R0, R0, 0xffffffc0, RZ, 0xc0, !PT ;  /* 0xffffffc000007812 */ /* 0x000fc800078ec0ff */
[----:B------:R-:W-:Y:S01]  /*0100*/  IADD3 R9, R11, -R0, RZ ;  /* 0x800000000b097210 */ /* 0x000fe20007ffe0ff */
[----:B------:R-:W-:Y:S01]  /*0110*/  HFMA2.MMA R0, -RZ, RZ, 0, 0 ;  /* 0x00000000ff007435 */ /* 0x000fe200000001ff */
[----:B------:R-:W-:-:S03]  /*0120*/  IMAD.MOV.U32 R10, RZ, RZ, RZ ;  /* 0x000000ffff0a7224 */ /* 0x000fc600078e00ff */
[----:B--2---:R-:W-:-:S04]  /*0130*/  IMAD.WIDE R4, R9, 0x4, R4 ;  /* 0x0000000409047825 */ /* 0x004fc800078e0204 */
[----:B-----5:R-:W-:Y:S01]  /*0140*/  IMAD.WIDE R6, R9, 0x4, R6 ;  /* 0x0000000409067825 */ /* 0x020fe200078e0206 */
[----:B------:R-:W2:Y:S01]  /*0150*/  @!P1 LDG.E.EL R13, desc[UR4][R4.64] ;  /* 0x00000004040d9981 */ /* 0x000ea2000c2e1900 */
[----:B------:R-:W1:Y:S03]  /*0160*/  LDC.64 R8, c[0x0][0x228] ;  /* 0x00008a00ff087b82 */ /* 0x000e660000000a00 */
[----:B------:R-:W2:Y:S04]  /*0170*/  @!P1 LDG.E R0, desc[UR4][R2.64] ;  /* 0x0000000402009981 */ /* 0x000ea8000c1e1900 */
[----:B------:R-:W3:Y:S01]  /*0180*/  @!P1 LDG.E.EL R10, desc[UR4][R6.64] ;  /* 0x00000004060a9981 */ /* 0x000ee2000c2e1900 */
[----:B-1----:R-:W-:-:S04]  /*0190*/  IMAD.WIDE R8, R11, 0x4, R8 ;  /* 0x000000040b087825 */ /* 0x002fc800078e0208 */
[----:B--2---:R-:W-:Y:S01]  /*01a0*/  FADD R15, R13, R0 ;  /* 0x000000000d0f7221 */ /* 0x004fe20000000000 */
[----:B------:R-:W-:-:S03]  /*01b0*/  FSETP.GT.AND P0, PT, R0, -R13, PT ;  /* 0x8000000d0000720b */ /* 0x000fc60003f04000 */
[C---:B---3--:R-:W-:Y:S01]  /*01c0*/  FMUL R10, R15.reuse, R10 ;  /* 0x0000000a0f0a7220 */ /* 0x048fe20000400000 */
[----:B------:R1:W-:Y:S04]  /*01d0*/  @!P1 STG.E desc[UR4][R2.64], R15 ;  /* 0x0000000f02009986 */ /* 0x0003e8000c101904 */
[----:B------:R-:W-:Y:S01]  /*01e0*/  FSEL R5, R15, R10, P0 ;  /* 0x0000000a0f057208 */ /* 0x000fe20000000000 */
[----:B------:R-:W-:Y:S06]  /*01f0*/  @P1 EXIT ;  /* 0x000000000000194d */ /* 0x000fec0003800000 */
[----:B------:R-:W-:Y:S01]  /*0200*/  STG.E desc[UR4][R8.64], R5 ;  /* 0x0000000508007986 */ /* 0x000fe2000c101904 */
[----:B------:R-:W-:Y:S05]  /*0210*/  EXIT ;  /* 0x000000000000794d */ /* 0x000fea0003800000 */
.L_x_0:
[----:B------:R-:W-:-:S00]  /*0220*/  BRA `(.L_x_0) ;  /* 0xfffffffc00fc7947 */ /* 0x000fc0000383ffff */
[----:B------:R-:W-:-:S00]  /*0230*/  NOP ;  /* 0x0000000000007918 */ /* 0x000fc00000000000 */
        /* <DEDUP_REMOVED lines=12> */
.L_x_1:


//--------------------- .nv.constant0.triton_poi_fused__prelu_kernel_convolution_7 --------------------------
	.section	.nv.constant0.triton_poi_fused__prelu_kernel_convolution_7,"a",@progbits
	.sectionflags	@""
	.align	4
.nv.constant0.triton_poi_fused__prelu_kernel_convolution_7:
	.zero		564
